//
// Generated by NVIDIA NVVM Compiler
//
// Compiler Build ID: CL-36424714
// Cuda compilation tools, release 13.0, V13.0.88
// Based on NVVM 20.0.0
//

.version 9.0
.target sm_100
.address_size 64

	// .globl	default_function_kernel_1

.visible .entry default_function_kernel_1(
	.param .u64 .ptr .align 1 default_function_kernel_1_param_0,
	.param .u64 .ptr .align 1 default_function_kernel_1_param_1
)
.maxntid 19
{
	.reg .b32 	%r<4>;
	.reg .b32 	%f<3>;
	.reg .b64 	%rd<8>;

	ld.param.u64 	%rd1, [default_function_kernel_1_param_0];
	ld.param.u64 	%rd2, [default_function_kernel_1_param_1];
	cvta.to.global.u64 	%rd3, %rd1;
	cvta.to.global.u64 	%rd4, %rd2;
	mov.u32 	%r1, %ctaid.x;
	mov.u32 	%r2, %tid.x;
	mad.lo.s32 	%r3, %r1, 19, %r2;
	mul.wide.u32 	%rd5, %r3, 4;
	add.s64 	%rd6, %rd4, %rd5;
	ld.global.nc.f32 	%f1, [%rd6];
	mul.f32 	%f2, %f1, 0f3BCCCCCD;
	add.s64 	%rd7, %rd3, %rd5;
	st.global.f32 	[%rd7], %f2;
	ret;

}
	// .globl	default_function_kernel
.visible .entry default_function_kernel(
	.param .u64 .ptr .align 1 default_function_kernel_param_0,
	.param .u64 .ptr .align 1 default_function_kernel_param_1
)
{
	.reg .pred 	%p<2>;
	.reg .b32 	%r<6>;
	.reg .b32 	%f<44>;
	.reg .b64 	%rd<13>;

	ld.param.u64 	%rd5, [default_function_kernel_param_0];
	ld.param.u64 	%rd6, [default_function_kernel_param_1];
	cvta.to.global.u64 	%rd7, %rd6;
	cvta.to.global.u64 	%rd8, %rd5;
	mov.u32 	%r4, %ctaid.x;
	mul.wide.u32 	%rd9, %r4, 4;
	add.s64 	%rd1, %rd8, %rd9;
	mul.wide.u32 	%rd10, %r4, 640;
	add.s64 	%rd11, %rd10, %rd7;
	add.s64 	%rd12, %rd11, 40;
	mov.b32 	%r5, 0;
	mov.f32 	%f43, 0f00000000;
$L__BB1_1:
	ld.global.nc.f32 	%f4, [%rd12+-40];
	add.f32 	%f5, %f43, %f4;
	ld.global.nc.f32 	%f6, [%rd12+-36];
	add.f32 	%f7, %f5, %f6;
	ld.global.nc.f32 	%f8, [%rd12+-32];
	add.f32 	%f9, %f7, %f8;
	ld.global.nc.f32 	%f10, [%rd12+-28];
	add.f32 	%f11, %f9, %f10;
	ld.global.nc.f32 	%f12, [%rd12+-24];
	add.f32 	%f13, %f11, %f12;
	ld.global.nc.f32 	%f14, [%rd12+-20];
	add.f32 	%f15, %f13, %f14;
	ld.global.nc.f32 	%f16, [%rd12+-16];
	add.f32 	%f17, %f15, %f16;
	ld.global.nc.f32 	%f18, [%rd12+-12];
	add.f32 	%f19, %f17, %f18;
	ld.global.nc.f32 	%f20, [%rd12+-8];
	add.f32 	%f21, %f19, %f20;
	ld.global.nc.f32 	%f22, [%rd12+-4];
	add.f32 	%f23, %f21, %f22;
	ld.global.nc.f32 	%f24, [%rd12];
	add.f32 	%f25, %f23, %f24;
	ld.global.nc.f32 	%f26, [%rd12+4];
	add.f32 	%f27, %f25, %f26;
	ld.global.nc.f32 	%f28, [%rd12+8];
	add.f32 	%f29, %f27, %f28;
	ld.global.nc.f32 	%f30, [%rd12+12];
	add.f32 	%f31, %f29, %f30;
	ld.global.nc.f32 	%f32, [%rd12+16];
	add.f32 	%f33, %f31, %f32;
	ld.global.nc.f32 	%f34, [%rd12+20];
	add.f32 	%f35, %f33, %f34;
	ld.global.nc.f32 	%f36, [%rd12+24];
	add.f32 	%f37, %f35, %f36;
	ld.global.nc.f32 	%f38, [%rd12+28];
	add.f32 	%f39, %f37, %f38;
	ld.global.nc.f32 	%f40, [%rd12+32];
	add.f32 	%f41, %f39, %f40;
	ld.global.nc.f32 	%f42, [%rd12+36];
	add.f32 	%f43, %f41, %f42;
	add.s32 	%r5, %r5, 1;
	add.s64 	%rd12, %rd12, 80;
	setp.ne.s32 	%p1, %r5, 8;
	@%p1 bra 	$L__BB1_1;
	st.global.f32 	[%rd1], %f43;
	ret;

}


// ===== COMPILED SASS (sm_100) =====

	.target	sm_100

	.elftype	@"ET_EXEC"


//--------------------- .note.nv.tkinfo           --------------------------
	.section	.note.nv.tkinfo,"",@"SHT_NOTE"
	.sectionflags	@"SHF_NOTE_NV_TKINFO"
	.tkinfo
        /*0018*/ 	.word	0x00000002
        /*0030*/ 	.string	""
        /*0030*/ 	.string	"ptxas"
        /*0030*/ 	.string	"Cuda compilation tools, release 13.0, V13.0.88"
        /*0030*/ 	.string	"Build cuda_13.0.r13.0/compiler.36424714_0"
        /*0030*/ 	.string	"-arch sm_100 -m 64 "



//--------------------- .note.nv.cuinfo           --------------------------
	.section	.note.nv.cuinfo,"",@"SHT_NOTE"
	.sectionflags	@"SHF_NOTE_NV_CUINFO"
        /*0018*/ 	.short	0x0002
        /*001a*/ 	.short	0x0064
        /*001c*/ 	.short	0x0082
	.zero		2


//--------------------- .nv.info                  --------------------------
	.section	.nv.info,"",@"SHT_CUDA_INFO"
	.align	4


	//----- nvinfo : EIATTR_REGCOUNT
	.align		4
        /*0000*/ 	.byte	0x04, 0x2f
        /*0002*/ 	.short	(.L_1 - .L_0)
	.align		4
.L_0:
        /*0004*/ 	.word	index@(default_function_kernel_1)
        /*0008*/ 	.word	0x0000000a


	//----- nvinfo : EIATTR_FRAME_SIZE
	.align		4
.L_1:
        /*000c*/ 	.byte	0x04, 0x11
        /*000e*/ 	.short	(.L_3 - .L_2)
	.align		4
.L_2:
        /*0010*/ 	.word	index@(default_function_kernel_1)
        /*0014*/ 	.word	0x00000000


	//----- nvinfo : EIATTR_REGCOUNT
	.align		4
.L_3:
        /*0018*/ 	.byte	0x04, 0x2f
        /*001a*/ 	.short	(.L_5 - .L_4)
	.align		4
.L_4:
        /*001c*/ 	.word	index@(default_function_kernel)
        /*0020*/ 	.word	0x0000001e


	//----- nvinfo : EIATTR_FRAME_SIZE
	.align		4
.L_5:
        /*0024*/ 	.byte	0x04, 0x11
        /*0026*/ 	.short	(.L_7 - .L_6)
	.align		4
.L_6:
        /*0028*/ 	.word	index@(default_function_kernel)
        /*002c*/ 	.word	0x00000000


	//----- nvinfo : EIATTR_MIN_STACK_SIZE
	.align		4
.L_7:
        /*0030*/ 	.byte	0x04, 0x12
        /*0032*/ 	.short	(.L_9 - .L_8)
	.align		4
.L_8:
        /*0034*/ 	.word	index@(default_function_kernel)
        /*0038*/ 	.word	0x00000000


	//----- nvinfo : EIATTR_MIN_STACK_SIZE
	.align		4
.L_9:
        /*003c*/ 	.byte	0x04, 0x12
        /*003e*/ 	.short	(.L_11 - .L_10)
	.align		4
.L_10:
        /*0040*/ 	.word	index@(default_function_kernel_1)
        /*0044*/ 	.word	0x00000000
.L_11:


//--------------------- .nv.compat                --------------------------
	.section	.nv.compat,"",@"SHT_CUDA_COMPAT_INFO"
	.align	4
        /*0000*/ 	.byte	0x02, 0x09, 0x00, 0x00, 0x02, 0x02, 0x01, 0x00, 0x02, 0x05, 0x05, 0x00, 0x03, 0x07, 0x01, 0x01
        /*0010*/ 	.byte	0x02, 0x03, 0x00, 0x00, 0x02, 0x06, 0x01, 0x00, 0x04, 0x0b, 0x08, 0x00, 0x09, 0x00, 0x00, 0x00
        /*0020*/ 	.byte	0x00, 0x00, 0x00, 0x00


//--------------------- .nv.info.default_function_kernel --------------------------
	.section	.nv.info.default_function_kernel,"",@"SHT_CUDA_INFO"
	.sectionflags	@""
	.align	4


	//----- nvinfo : EIATTR_CUDA_API_VERSION
	.align		4
        /*0000*/ 	.byte	0x04, 0x37
        /*0002*/ 	.short	(.L_13 - .L_12)
.L_12:
        /*0004*/ 	.word	0x00000082


	//----- nvinfo : EIATTR_KPARAM_INFO
	.align		4
.L_13:
        /*0008*/ 	.byte	0x04, 0x17
        /*000a*/ 	.short	(.L_15 - .L_14)
.L_14:
        /*000c*/ 	.word	0x00000000
        /*0010*/ 	.short	0x0001
        /*0012*/ 	.short	0x0008
        /*0014*/ 	.byte	0x00, 0xf5, 0x21, 0x00


	//----- nvinfo : EIATTR_KPARAM_INFO
	.align		4
.L_15:
        /*0018*/ 	.byte	0x04, 0x17
        /*001a*/ 	.short	(.L_17 - .L_16)
.L_16:
        /*001c*/ 	.word	0x00000000
        /*0020*/ 	.short	0x0000
        /*0022*/ 	.short	0x0000
        /*0024*/ 	.byte	0x00, 0xf5, 0x21, 0x00


	//----- nvinfo : EIATTR_SPARSE_MMA_MASK
	.align		4
.L_17:
        /*0028*/ 	.byte	0x03, 0x50
        /*002a*/ 	.short	0x0000


	//----- nvinfo : EIATTR_MAXREG_COUNT
	.align		4
        /*002c*/ 	.byte	0x03, 0x1b
        /*002e*/ 	.short	0x00ff


	//----- nvinfo : EIATTR_MERCURY_ISA_VERSION
	.align		4
        /*0030*/ 	.byte	0x03, 0x5f
        /*0032*/ 	.short	0x0101


	//----- nvinfo : EIATTR_VRC_CTA_INIT_COUNT
	.align		4
        /*0034*/ 	.byte	0x02, 0x4a
	.zero		1
	.zero		1


	//----- nvinfo : EIATTR_EXIT_INSTR_OFFSETS
	.align		4
        /*0038*/ 	.byte	0x04, 0x1c
        /*003a*/ 	.short	(.L_19 - .L_18)


	//   ....[0]....
.L_18:
        /*003c*/ 	.word	0x00000b10


	//----- nvinfo : EIATTR_CBANK_PARAM_SIZE
	.align		4
.L_19:
        /*0040*/ 	.byte	0x03, 0x19
        /*0042*/ 	.short	0x0010


	//----- nvinfo : EIATTR_PARAM_CBANK
	.align		4
        /*0044*/ 	.byte	0x04, 0x0a
        /*0046*/ 	.short	(.L_21 - .L_20)
	.align		4
.L_20:
        /*0048*/ 	.word	index@(.nv.constant0.default_function_kernel)
        /*004c*/ 	.short	0x0380
        /*004e*/ 	.short	0x0010


	//----- nvinfo : EIATTR_SW_WAR
	.align		4
.L_21:
        /*0050*/ 	.byte	0x04, 0x36
        /*0052*/ 	.short	(.L_23 - .L_22)
.L_22:
        /*0054*/ 	.word	0x00000008
.L_23:


//--------------------- .nv.info.default_function_kernel_1 --------------------------
	.section	.nv.info.default_function_kernel_1,"",@"SHT_CUDA_INFO"
	.sectionflags	@""
	.align	4


	//----- nvinfo : EIATTR_CUDA_API_VERSION
	.align		4
        /*0000*/ 	.byte	0x04, 0x37
        /*0002*/ 	.short	(.L_25 - .L_24)
.L_24:
        /*0004*/ 	.word	0x00000082


	//----- nvinfo : EIATTR_KPARAM_INFO
	.align		4
.L_25:
        /*0008*/ 	.byte	0x04, 0x17
        /*000a*/ 	.short	(.L_27 - .L_26)
.L_26:
        /*000c*/ 	.word	0x00000000
        /*0010*/ 	.short	0x0001
        /*0012*/ 	.short	0x0008
        /*0014*/ 	.byte	0x00, 0xf5, 0x21, 0x00


	//----- nvinfo : EIATTR_KPARAM_INFO
	.align		4
.L_27:
        /*0018*/ 	.byte	0x04, 0x17
        /*001a*/ 	.short	(.L_29 - .L_28)
.L_28:
        /*001c*/ 	.word	0x00000000
        /*0020*/ 	.short	0x0000
        /*0022*/ 	.short	0x0000
        /*0024*/ 	.byte	0x00, 0xf5, 0x21, 0x00


	//----- nvinfo : EIATTR_SPARSE_MMA_MASK
	.align		4
.L_29:
        /*0028*/ 	.byte	0x03, 0x50
        /*002a*/ 	.short	0x0000


	//----- nvinfo : EIATTR_MAXREG_COUNT
	.align		4
        /*002c*/ 	.byte	0x03, 0x1b
        /*002e*/ 	.short	0x00ff


	//----- nvinfo : EIATTR_MERCURY_ISA_VERSION
	.align		4
        /*0030*/ 	.byte	0x03, 0x5f
        /*0032*/ 	.short	0x0101


	//----- nvinfo : EIATTR_VRC_CTA_INIT_COUNT
	.align		4
        /*0034*/ 	.byte	0x02, 0x4a
	.zero		1
	.zero		1


	//----- nvinfo : EIATTR_EXIT_INSTR_OFFSETS
	.align		4
        /*0038*/ 	.byte	0x04, 0x1c
        /*003a*/ 	.short	(.L_31 - .L_30)


	//   ....[0]....
.L_30:
        /*003c*/ 	.word	0x000000c0


	//----- nvinfo : EIATTR_MAX_THREADS
	.align		4
.L_31:
        /*0040*/ 	.byte	0x04, 0x05
        /*0042*/ 	.short	(.L_33 - .L_32)
.L_32:
        /*0044*/ 	.word	0x00000013
        /*0048*/ 	.word	0x00000001
        /*004c*/ 	.word	0x00000001


	//----- nvinfo : EIATTR_CBANK_PARAM_SIZE
	.align		4
.L_33:
        /*0050*/ 	.byte	0x03, 0x19
        /*0052*/ 	.short	0x0010


	//----- nvinfo : EIATTR_PARAM_CBANK
	.align		4
        /*0054*/ 	.byte	0x04, 0x0a
        /*0056*/ 	.short	(.L_35 - .L_34)
	.align		4
.L_34:
        /*0058*/ 	.word	index@(.nv.constant0.default_function_kernel_1)
        /*005c*/ 	.short	0x0380
        /*005e*/ 	.short	0x0010


	//----- nvinfo : EIATTR_SW_WAR
	.align		4
.L_35:
        /*0060*/ 	.byte	0x04, 0x36
        /*0062*/ 	.short	(.L_37 - .L_36)
.L_36:
        /*0064*/ 	.word	0x00000008
.L_37:


//--------------------- .nv.callgraph             --------------------------
	.section	.nv.callgraph,"",@"SHT_CUDA_CALLGRAPH"
	.align	4
	.sectionentsize	8
	.align		4
        /*0000*/ 	.word	0x00000000
	.align		4
        /*0004*/ 	.word	0xffffffff
	.align		4
        /*0008*/ 	.word	0x00000000
	.align		4
        /*000c*/ 	.word	0xfffffffe
	.align		4
        /*0010*/ 	.word	0x00000000
	.align		4
        /*0014*/ 	.word	0xfffffffd
	.align		4
        /*0018*/ 	.word	0x00000000
	.align		4
        /*001c*/ 	.word	0xfffffffc


//--------------------- .text.default_function_kernel --------------------------
	.section	.text.default_function_kernel,"ax",@progbits
	.align	128
        .global         default_function_kernel
        .type           default_function_kernel,@function
        .size           default_function_kernel,(.L_x_3 - default_function_kernel)
        .other          default_function_kernel,@"STO_CUDA_ENTRY STV_DEFAULT"
default_function_kernel:
.text.default_function_kernel:
[----:B------:R-:W-:Y:S01]  /*0000*/  LDC R1, c[0x0][0x37c] ;  /* 0x0000df00ff017b82 */ /* 0x000fe20000000800 */
[----:B------:R-:W0:Y:S07]  /*0010*/  S2R R7, SR_CTAID.X ;  /* 0x0000000000077919 */ /* 0x000e2e0000002500 */
[----:B------:R-:W0:Y:S01]  /*0020*/  LDC.64 R4, c[0x0][0x388] ;  /* 0x0000e200ff047b82 */ /* 0x000e220000000a00 */
[----:B------:R-:W-:Y:S01]  /*0030*/  HFMA2 R13, -RZ, RZ, 0, 0 ;  /* 0x00000000ff0d7431 */ /* 0x000fe200000001ff */
[----:B------:R-:W1:Y:S01]  /*0040*/  LDCU.64 UR6, c[0x0][0x358] ;  /* 0x00006b00ff0677ac */ /* 0x000e620008000a00 */
[----:B------:R-:W-:-:S05]  /*0050*/  UMOV UR4, URZ ;  /* 0x000000ff00047c82 */ /* 0x000fca0008000000 */
[----:B------:R-:W2:Y:S01]  /*0060*/  LDC.64 R2, c[0x0][0x380] ;  /* 0x0000e000ff027b82 */ /* 0x000ea20000000a00 */
[----:B0-----:R-:W-:-:S04]  /*0070*/  IMAD.WIDE.U32 R4, R7, 0x280, R4 ;  /* 0x0000028007047825 */ /* 0x001fc800078e0004 */
[----:B--2---:R-:W-:Y:S01]  /*0080*/  IMAD.WIDE.U32 R2, R7, 0x4, R2 ;  /* 0x0000000407027825 */ /* 0x004fe200078e0002 */
[----:B------:R-:W-:-:S04]  /*0090*/  IADD3 R4, P0, PT, R4, 0x28, RZ ;  /* 0x0000002804047810 */ /* 0x000fc80007f1e0ff */
[----:B-1----:R-:W-:-:S09]  /*00a0*/  IADD3.X R5, PT, PT, RZ, R5, RZ, P0, !PT ;  /* 0x00000005ff057210 */ /* 0x002fd200007fe4ff */
.L_x_0:
[----:B------:R-:W2:Y:S04]  /*00b0*/  LDG.E.CONSTANT R14, desc[UR6][R4.64+-0x28] ;  /* 0xffffd806040e7981 */ /* 0x000ea8000c1e9900 */
[----:B------:R-:W3:Y:S04]  /*00c0*/  LDG.E.CONSTANT R27, desc[UR6][R4.64+-0x24] ;  /* 0xffffdc06041b7981 */ /* 0x000ee8000c1e9900 */
[----:B------:R-:W4:Y:S04]  /*00d0*/  LDG.E.CONSTANT R15, desc[UR6][R4.64+-0x20] ;  /* 0xffffe006040f7981 */ /* 0x000f28000c1e9900 */
[----:B------:R-:W5:Y:S04]  /*00e0*/  LDG.E.CONSTANT R16, desc[UR6][R4.64+-0x1c] ;  /* 0xffffe40604107981 */ /* 0x000f68000c1e9900 */
        /* <DEDUP_REMOVED lines=16> */
[----:B------:R-:W5:Y:S01]  /*01f0*/  LDG.E.CONSTANT R12, desc[UR6][R4.64+0x28] ;  /* 0x00002806040c7981 */ /* 0x000f62000c1e9900 */
[----:B--2---:R-:W-:-:S03]  /*0200*/  FADD R14, R14, R13 ;  /* 0x0000000d0e0e7221 */ /* 0x004fc60000000000 */
[----:B------:R-:W2:Y:S01]  /*0210*/  LDG.E.CONSTANT R13, desc[UR6][R4.64+0x2c] ;  /* 0x00002c06040d7981 */ /* 0x000ea2000c1e9900 */
[----:B---3--:R-:W-:-:S03]  /*0220*/  FADD R26, R14, R27 ;  /* 0x0000001b0e1a7221 */ /* 0x008fc60000000000 */
[----:B------:R-:W3:Y:S01]  /*0230*/  LDG.E.CONSTANT R14, desc[UR6][R4.64+0x30] ;  /* 0x00003006040e7981 */ /* 0x000ee2000c1e9900 */
[----:B----4-:R-:W-:-:S03]  /*0240*/  FADD R27, R26, R15 ;  /* 0x0000000f1a1b7221 */ /* 0x010fc60000000000 */
[----:B------:R-:W4:Y:S01]  /*0250*/  LDG.E.CONSTANT R15, desc[UR6][R4.64+0x34] ;  /* 0x00003406040f7981 */ /* 0x000f22000c1e9900 */
[----:B-----5:R-:W-:-:S03]  /*0260*/  FADD R26, R27, R16 ;  /* 0x000000101b1a7221 */ /* 0x020fc60000000000 */
[----:B------:R-:W5:Y:S01]  /*0270*/  LDG.E.CONSTANT R16, desc[UR6][R4.64+0x38] ;  /* 0x0000380604107981 */ /* 0x000f62000c1e9900 */
[----:B------:R-:W-:-:S03]  /*0280*/  FADD R27, R26, R17 ;  /* 0x000000111a1b7221 */ /* 0x000fc60000000000 */
        /* <DEDUP_REMOVED lines=108> */
[----:B------:R0:W5:Y:S01]  /*0950*/  LDG.E.CONSTANT R8, desc[UR6][R4.64+0x114] ;  /* 0x0001140604087981 */ /* 0x000162000c1e9900 */
[----:B------:R-:W-:Y:S01]  /*0960*/  UIADD3 UR4, UPT, UPT, UR4, 0x4, URZ ;  /* 0x0000000404047890 */ /* 0x000fe2000fffe0ff */
[----:B------:R-:W-:-:S03]  /*0970*/  FADD R9, R26, R9 ;  /* 0x000000091a097221 */ /* 0x000fc60000000000 */
[----:B------:R-:W-:Y:S01]  /*0980*/  UISETP.NE.AND UP0, UPT, UR4, 0x8, UPT ;  /* 0x000000080400788c */ /* 0x000fe2000bf05270 */
[----:B------:R-:W-:-:S04]  /*0990*/  FADD R10, R10, R9 ;  /* 0x000000090a0a7221 */ /* 0x000fc80000000000 */
[----:B------:R-:W-:Y:S01]  /*09a0*/  FADD R11, R10, R11 ;  /* 0x0000000b0a0b7221 */ /* 0x000fe20000000000 */
[----:B0-----:R-:W-:-:S03]  /*09b0*/  IADD3 R4, P0, PT, R4, 0x140, RZ ;  /* 0x0000014004047810 */ /* 0x001fc60007f1e0ff */
[----:B------:R-:W-:Y:S01]  /*09c0*/  FADD R12, R11, R12 ;  /* 0x0000000c0b0c7221 */ /* 0x000fe20000000000 */
[----:B------:R-:W-:-:S03]  /*09d0*/  IADD3.X R5, PT, PT, RZ, R5, RZ, P0, !PT ;  /* 0x00000005ff057210 */ /* 0x000fc600007fe4ff */
[----:B--2---:R-:W-:-:S04]  /*09e0*/  FADD R13, R12, R13 ;  /* 0x0000000d0c0d7221 */ /* 0x004fc80000000000 */
[----:B---3--:R-:W-:-:S04]  /*09f0*/  FADD R14, R13, R14 ;  /* 0x0000000e0d0e7221 */ /* 0x008fc80000000000 */
[----:B----4-:R-:W-:-:S04]  /*0a00*/  FADD R15, R14, R15 ;  /* 0x0000000f0e0f7221 */ /* 0x010fc80000000000 */
[----:B-----5:R-:W-:-:S04]  /*0a10*/  FADD R16, R15, R16 ;  /* 0x000000100f107221 */ /* 0x020fc80000000000 */
[----:B------:R-:W-:-:S04]  /*0a20*/  FADD R17, R16, R17 ;  /* 0x0000001110117221 */ /* 0x000fc80000000000 */
        /* <DEDUP_REMOVED lines=11> */
[----:B------:R-:W-:Y:S01]  /*0ae0*/  FADD R13, R7, R8 ;  /* 0x00000008070d7221 */ /* 0x000fe20000000000 */
[----:B------:R-:W-:Y:S06]  /*0af0*/  BRA.U UP0, `(.L_x_0) ;  /* 0xfffffff5006c7547 */ /* 0x000fec000b83ffff */
[----:B------:R-:W-:Y:S01]  /*0b00*/  STG.E desc[UR6][R2.64], R13 ;  /* 0x0000000d02007986 */ /* 0x000fe2000c101906 */
[----:B------:R-:W-:Y:S05]  /*0b10*/  EXIT ;  /* 0x000000000000794d */ /* 0x000fea0003800000 */
.L_x_1:
[----:B------:R-:W-:-:S00]  /*0b20*/  BRA `(.L_x_1) ;  /* 0xfffffffc00fc7947 */ /* 0x000fc0000383ffff */
[----:B------:R-:W-:-:S00]  /*0b30*/  NOP ;  /* 0x0000000000007918 */ /* 0x000fc00000000000 */
        /* <DEDUP_REMOVED lines=12> */
.L_x_3:


//--------------------- .text.default_function_kernel_1 --------------------------
	.section	.text.default_function_kernel_1,"ax",@progbits
	.align	128
        .global         default_function_kernel_1
        .type           default_function_kernel_1,@function
        .size           default_function_kernel_1,(.L_x_4 - default_function_kernel_1)
        .other          default_function_kernel_1,@"STO_CUDA_ENTRY STV_DEFAULT"
default_function_kernel_1:
.text.default_function_kernel_1:
[----:B------:R-:W-:Y:S01]  /*0000*/  LDC R1, c[0x0][0x37c] ;  /* 0x0000df00ff017b82 */ /* 0x000fe20000000800 */
[----:B------:R-:W0:Y:S07]  /*0010*/  S2R R7, SR_CTAID.X ;  /* 0x0000000000077919 */ /* 0x000e2e0000002500 */
[----:B------:R-:W1:Y:S01]  /*0020*/  LDC.64 R2, c[0x0][0x388] ;  /* 0x0000e200ff027b82 */ /* 0x000e620000000a00 */
[----:B------:R-:W2:Y:S01]  /*0030*/  LDCU.64 UR4, c[0x0][0x358] ;  /* 0x00006b00ff0477ac */ /* 0x000ea20008000a00 */
[----:B------:R-:W0:Y:S06]  /*0040*/  S2R R0, SR_TID.X ;  /* 0x0000000000007919 */ /* 0x000e2c0000002100 */
[----:B------:R-:W3:Y:S01]  /*0050*/  LDC.64 R4, c[0x0][0x380] ;  /* 0x0000e000ff047b82 */ /* 0x000ee20000000a00 */
[----:B0-----:R-:W-:-:S04]  /*0060*/  IMAD R7, R7, 0x13, R0 ;  /* 0x0000001307077824 */ /* 0x001fc800078e0200 */
[----:B-1----:R-:W-:-:S06]  /*0070*/  IMAD.WIDE.U32 R2, R7, 0x4, R2 ;  /* 0x0000000407027825 */ /* 0x002fcc00078e0002 */
[----:B--2---:R-:W2:Y:S01]  /*0080*/  LDG.E.CONSTANT R2, desc[UR4][R2.64] ;  /* 0x0000000402027981 */ /* 0x004ea2000c1e9900 */
[----:B---3--:R-:W-:-:S04]  /*0090*/  IMAD.WIDE.U32 R4, R7, 0x4, R4 ;  /* 0x0000000407047825 */ /* 0x008fc800078e0004 */
[----:B--2---:R-:W-:-:S05]  /*00a0*/  FMUL R7, R2, 0.0062500000931322574615 ;  /* 0x3bcccccd02077820 */ /* 0x004fca0000400000 */
[----:B------:R-:W-:Y:S01]  /*00b0*/  STG.E desc[UR4][R4.64], R7 ;  /* 0x0000000704007986 */ /* 0x000fe2000c101904 */
[----:B------:R-:W-:Y:S05]  /*00c0*/  EXIT ;  /* 0x000000000000794d */ /* 0x000fea0003800000 */
.L_x_2:
        /* <DEDUP_REMOVED lines=11> */
.L_x_4:


//--------------------- .nv.shared.reserved.0     --------------------------
	.section	.nv.shared.reserved.0,"aw",@nobits
	.weak		__nv_reservedSMEM_offset_0_alias
	.size		__nv_reservedSMEM_offset_0_alias, 0, 64
	.other		__nv_reservedSMEM_offset_0_alias,@"STO_CUDA_RESERVED_SHARED STV_DEFAULT"
__nv_reservedSMEM_offset_0_alias:
	.zero		0
	.zero		64


//--------------------- .nv.constant0.default_function_kernel --------------------------
	.section	.nv.constant0.default_function_kernel,"a",@progbits
	.sectionflags	@""
	.align	4
.nv.constant0.default_function_kernel:
	.zero		912


//--------------------- .nv.constant0.default_function_kernel_1 --------------------------
	.section	.nv.constant0.default_function_kernel_1,"a",@progbits
	.sectionflags	@""
	.align	4
.nv.constant0.default_function_kernel_1:
	.zero		912


//--------------------- SYMBOLS --------------------------

	.type		.nv.reservedSmem.offset0,@object
	.size		.nv.reservedSmem.offset0,0x4
